//
// Generated by NVIDIA NVVM Compiler
//
// Compiler Build ID: CL-36424714
// Cuda compilation tools, release 13.0, V13.0.88
// Based on NVVM 20.0.0
//

.version 9.0
.target sm_100
.address_size 64

	// .globl	_Z15kernel_divisionPfS_iii

.visible .entry _Z15kernel_divisionPfS_iii(
	.param .u64 .ptr .align 1 _Z15kernel_divisionPfS_iii_param_0,
	.param .u64 .ptr .align 1 _Z15kernel_divisionPfS_iii_param_1,
	.param .u32 _Z15kernel_divisionPfS_iii_param_2,
	.param .u32 _Z15kernel_divisionPfS_iii_param_3,
	.param .u32 _Z15kernel_divisionPfS_iii_param_4
)
{
	.reg .pred 	%p<8>;
	.reg .b32 	%r<20>;
	.reg .b32 	%f<8>;
	.reg .b64 	%rd<8>;

	ld.param.u64 	%rd1, [_Z15kernel_divisionPfS_iii_param_0];
	ld.param.u64 	%rd2, [_Z15kernel_divisionPfS_iii_param_1];
	ld.param.u32 	%r4, [_Z15kernel_divisionPfS_iii_param_2];
	ld.param.u32 	%r6, [_Z15kernel_divisionPfS_iii_param_3];
	ld.param.u32 	%r7, [_Z15kernel_divisionPfS_iii_param_4];
	mov.u32 	%r8, %ctaid.x;
	shl.b32 	%r9, %r8, 4;
	mov.u32 	%r10, %tid.x;
	add.s32 	%r1, %r9, %r10;
	mov.u32 	%r11, %ctaid.y;
	shl.b32 	%r12, %r11, 4;
	mov.u32 	%r13, %tid.y;
	add.s32 	%r14, %r12, %r13;
	mov.u32 	%r15, %ctaid.z;
	shl.b32 	%r16, %r15, 2;
	mov.u32 	%r17, %tid.z;
	add.s32 	%r3, %r16, %r17;
	setp.ge.s32 	%p1, %r1, %r4;
	setp.ge.s32 	%p2, %r14, %r6;
	or.pred  	%p3, %p1, %p2;
	setp.ge.s32 	%p4, %r3, %r7;
	or.pred  	%p5, %p3, %p4;
	@%p5 bra 	$L__BB0_2;
	cvta.to.global.u64 	%rd3, %rd1;
	cvta.to.global.u64 	%rd4, %rd2;
	mad.lo.s32 	%r18, %r6, %r3, %r14;
	mad.lo.s32 	%r19, %r18, %r4, %r1;
	mul.wide.s32 	%rd5, %r19, 4;
	add.s64 	%rd6, %rd3, %rd5;
	ld.global.f32 	%f1, [%rd6];
	add.s64 	%rd7, %rd4, %rd5;
	ld.global.f32 	%f2, [%rd7];
	div.rn.f32 	%f3, %f1, %f2;
	abs.f32 	%f4, %f3;
	setp.num.f32 	%p6, %f4, %f4;
	selp.f32 	%f5, %f3, 0f00000000, %p6;
	abs.f32 	%f6, %f5;
	setp.neu.f32 	%p7, %f6, 0f7F800000;
	selp.f32 	%f7, %f5, 0f00000000, %p7;
	st.global.f32 	[%rd6], %f7;
$L__BB0_2:
	ret;

}


// ===== COMPILED SASS (sm_100) =====

	.target	sm_100

	.elftype	@"ET_EXEC"


//--------------------- .note.nv.tkinfo           --------------------------
	.section	.note.nv.tkinfo,"",@"SHT_NOTE"
	.sectionflags	@"SHF_NOTE_NV_TKINFO"
	.tkinfo
        /*0018*/ 	.word	0x00000002
        /*0030*/ 	.string	""
        /*0030*/ 	.string	"ptxas"
        /*0030*/ 	.string	"Cuda compilation tools, release 13.0, V13.0.88"
        /*0030*/ 	.string	"Build cuda_13.0.r13.0/compiler.36424714_0"
        /*0030*/ 	.string	"-arch sm_100 -m 64 "



//--------------------- .note.nv.cuinfo           --------------------------
	.section	.note.nv.cuinfo,"",@"SHT_NOTE"
	.sectionflags	@"SHF_NOTE_NV_CUINFO"
        /*0018*/ 	.short	0x0002
        /*001a*/ 	.short	0x0064
        /*001c*/ 	.short	0x0082
	.zero		2


//--------------------- .nv.info                  --------------------------
	.section	.nv.info,"",@"SHT_CUDA_INFO"
	.align	4


	//----- nvinfo : EIATTR_REGCOUNT
	.align		4
        /*0000*/ 	.byte	0x04, 0x2f
        /*0002*/ 	.short	(.L_1 - .L_0)
	.align		4
.L_0:
        /*0004*/ 	.word	index@(_Z15kernel_divisionPfS_iii)
        /*0008*/ 	.word	0x00000010


	//----- nvinfo : EIATTR_FRAME_SIZE
	.align		4
.L_1:
        /*000c*/ 	.byte	0x04, 0x11
        /*000e*/ 	.short	(.L_3 - .L_2)
	.align		4
.L_2:
        /*0010*/ 	.word	index@($__internal_0_$__cuda_sm3x_div_rn_noftz_f32_slowpath)
        /*0014*/ 	.word	0x00000000


	//----- nvinfo : EIATTR_FRAME_SIZE
	.align		4
.L_3:
        /*0018*/ 	.byte	0x04, 0x11
        /*001a*/ 	.short	(.L_5 - .L_4)
	.align		4
.L_4:
        /*001c*/ 	.word	index@(_Z15kernel_divisionPfS_iii)
        /*0020*/ 	.word	0x00000000


	//----- nvinfo : EIATTR_MIN_STACK_SIZE
	.align		4
.L_5:
        /*0024*/ 	.byte	0x04, 0x12
        /*0026*/ 	.short	(.L_7 - .L_6)
	.align		4
.L_6:
        /*0028*/ 	.word	index@(_Z15kernel_divisionPfS_iii)
        /*002c*/ 	.word	0x00000000
.L_7:


//--------------------- .nv.compat                --------------------------
	.section	.nv.compat,"",@"SHT_CUDA_COMPAT_INFO"
	.align	4
        /*0000*/ 	.byte	0x02, 0x09, 0x00, 0x00, 0x02, 0x02, 0x01, 0x00, 0x02, 0x05, 0x05, 0x00, 0x03, 0x07, 0x01, 0x01
        /*0010*/ 	.byte	0x02, 0x03, 0x00, 0x00, 0x02, 0x06, 0x01, 0x00, 0x04, 0x0b, 0x08, 0x00, 0x01, 0x00, 0x00, 0x00
        /*0020*/ 	.byte	0x00, 0x00, 0x00, 0x00


//--------------------- .nv.info._Z15kernel_divisionPfS_iii --------------------------
	.section	.nv.info._Z15kernel_divisionPfS_iii,"",@"SHT_CUDA_INFO"
	.sectionflags	@""
	.align	4


	//----- nvinfo : EIATTR_CUDA_API_VERSION
	.align		4
        /*0000*/ 	.byte	0x04, 0x37
        /*0002*/ 	.short	(.L_9 - .L_8)
.L_8:
        /*0004*/ 	.word	0x00000082


	//----- nvinfo : EIATTR_KPARAM_INFO
	.align		4
.L_9:
        /*0008*/ 	.byte	0x04, 0x17
        /*000a*/ 	.short	(.L_11 - .L_10)
.L_10:
        /*000c*/ 	.word	0x00000000
        /*0010*/ 	.short	0x0004
        /*0012*/ 	.short	0x0018
        /*0014*/ 	.byte	0x00, 0xf0, 0x11, 0x00


	//----- nvinfo : EIATTR_KPARAM_INFO
	.align		4
.L_11:
        /*0018*/ 	.byte	0x04, 0x17
        /*001a*/ 	.short	(.L_13 - .L_12)
.L_12:
        /*001c*/ 	.word	0x00000000
        /*0020*/ 	.short	0x0003
        /*0022*/ 	.short	0x0014
        /*0024*/ 	.byte	0x00, 0xf0, 0x11, 0x00


	//----- nvinfo : EIATTR_KPARAM_INFO
	.align		4
.L_13:
        /*0028*/ 	.byte	0x04, 0x17
        /*002a*/ 	.short	(.L_15 - .L_14)
.L_14:
        /*002c*/ 	.word	0x00000000
        /*0030*/ 	.short	0x0002
        /*0032*/ 	.short	0x0010
        /*0034*/ 	.byte	0x00, 0xf0, 0x11, 0x00


	//----- nvinfo : EIATTR_KPARAM_INFO
	.align		4
.L_15:
        /*0038*/ 	.byte	0x04, 0x17
        /*003a*/ 	.short	(.L_17 - .L_16)
.L_16:
        /*003c*/ 	.word	0x00000000
        /*0040*/ 	.short	0x0001
        /*0042*/ 	.short	0x0008
        /*0044*/ 	.byte	0x00, 0xf5, 0x21, 0x00


	//----- nvinfo : EIATTR_KPARAM_INFO
	.align		4
.L_17:
        /*0048*/ 	.byte	0x04, 0x17
        /*004a*/ 	.short	(.L_19 - .L_18)
.L_18:
        /*004c*/ 	.word	0x00000000
        /*0050*/ 	.short	0x0000
        /*0052*/ 	.short	0x0000
        /*0054*/ 	.byte	0x00, 0xf5, 0x21, 0x00


	//----- nvinfo : EIATTR_SPARSE_MMA_MASK
	.align		4
.L_19:
        /*0058*/ 	.byte	0x03, 0x50
        /*005a*/ 	.short	0x0000


	//----- nvinfo : EIATTR_MAXREG_COUNT
	.align		4
        /*005c*/ 	.byte	0x03, 0x1b
        /*005e*/ 	.short	0x00ff


	//----- nvinfo : EIATTR_MERCURY_ISA_VERSION
	.align		4
        /*0060*/ 	.byte	0x03, 0x5f
        /*0062*/ 	.short	0x0101


	//----- nvinfo : EIATTR_VRC_CTA_INIT_COUNT
	.align		4
        /*0064*/ 	.byte	0x02, 0x4a
	.zero		1
	.zero		1


	//----- nvinfo : EIATTR_EXIT_INSTR_OFFSETS
	.align		4
        /*0068*/ 	.byte	0x04, 0x1c
        /*006a*/ 	.short	(.L_21 - .L_20)


	//   ....[0]....
.L_20:
        /*006c*/ 	.word	0x000000f0


	//   ....[1]....
        /*0070*/ 	.word	0x000002b0


	//----- nvinfo : EIATTR_CRS_STACK_SIZE
	.align		4
.L_21:
        /*0074*/ 	.byte	0x04, 0x1e
        /*0076*/ 	.short	(.L_23 - .L_22)
.L_22:
        /*0078*/ 	.word	0x00000000


	//----- nvinfo : EIATTR_CBANK_PARAM_SIZE
	.align		4
.L_23:
        /*007c*/ 	.byte	0x03, 0x19
        /*007e*/ 	.short	0x001c


	//----- nvinfo : EIATTR_PARAM_CBANK
	.align		4
        /*0080*/ 	.byte	0x04, 0x0a
        /*0082*/ 	.short	(.L_25 - .L_24)
	.align		4
.L_24:
        /*0084*/ 	.word	index@(.nv.constant0._Z15kernel_divisionPfS_iii)
        /*0088*/ 	.short	0x0380
        /*008a*/ 	.short	0x001c


	//----- nvinfo : EIATTR_SW_WAR
	.align		4
.L_25:
        /*008c*/ 	.byte	0x04, 0x36
        /*008e*/ 	.short	(.L_27 - .L_26)
.L_26:
        /*0090*/ 	.word	0x00000008
.L_27:


//--------------------- .nv.callgraph             --------------------------
	.section	.nv.callgraph,"",@"SHT_CUDA_CALLGRAPH"
	.align	4
	.sectionentsize	8
	.align		4
        /*0000*/ 	.word	0x00000000
	.align		4
        /*0004*/ 	.word	0xffffffff
	.align		4
        /*0008*/ 	.word	0x00000000
	.align		4
        /*000c*/ 	.word	0xfffffffe
	.align		4
        /*0010*/ 	.word	0x00000000
	.align		4
        /*0014*/ 	.word	0xfffffffd
	.align		4
        /*0018*/ 	.word	0x00000000
	.align		4
        /*001c*/ 	.word	0xfffffffc


//--------------------- .text._Z15kernel_divisionPfS_iii --------------------------
	.section	.text._Z15kernel_divisionPfS_iii,"ax",@progbits
	.align	128
        .global         _Z15kernel_divisionPfS_iii
        .type           _Z15kernel_divisionPfS_iii,@function
        .size           _Z15kernel_divisionPfS_iii,(.L_x_14 - _Z15kernel_divisionPfS_iii)
        .other          _Z15kernel_divisionPfS_iii,@"STO_CUDA_ENTRY STV_DEFAULT"
_Z15kernel_divisionPfS_iii:
.text._Z15kernel_divisionPfS_iii:
[----:B------:R-:W-:Y:S01]  /*0000*/  LDC R1, c[0x0][0x37c] ;  /* 0x0000df00ff017b82 */ /* 0x000fe20000000800 */
[----:B------:R-:W0:Y:S01]  /*0010*/  S2R R4, SR_CTAID.Y ;  /* 0x0000000000047919 */ /* 0x000e220000002600 */
[----:B------:R-:W1:Y:S01]  /*0020*/  LDCU.64 UR6, c[0x0][0x390] ;  /* 0x00007200ff0677ac */ /* 0x000e620008000a00 */
[----:B------:R-:W0:Y:S01]  /*0030*/  S2R R5, SR_TID.Y ;  /* 0x0000000000057919 */ /* 0x000e220000002200 */
[----:B------:R-:W2:Y:S01]  /*0040*/  LDCU UR4, c[0x0][0x398] ;  /* 0x00007300ff0477ac */ /* 0x000ea20008000800 */
[----:B------:R-:W3:Y:S01]  /*0050*/  S2R R0, SR_CTAID.X ;  /* 0x0000000000007919 */ /* 0x000ee20000002500 */
[----:B------:R-:W3:Y:S01]  /*0060*/  S2R R3, SR_TID.X ;  /* 0x0000000000037919 */ /* 0x000ee20000002100 */
[----:B------:R-:W4:Y:S01]  /*0070*/  S2R R2, SR_CTAID.Z ;  /* 0x0000000000027919 */ /* 0x000f220000002700 */
[----:B------:R-:W4:Y:S01]  /*0080*/  S2R R7, SR_TID.Z ;  /* 0x0000000000077919 */ /* 0x000f220000002300 */
[----:B0-----:R-:W-:-:S05]  /*0090*/  IMAD R4, R4, 0x10, R5 ;  /* 0x0000001004047824 */ /* 0x001fca00078e0205 */
[----:B-1----:R-:W-:Y:S01]  /*00a0*/  ISETP.GE.AND P0, PT, R4, UR7, PT ;  /* 0x0000000704007c0c */ /* 0x002fe2000bf06270 */
[----:B---3--:R-:W-:-:S05]  /*00b0*/  IMAD R0, R0, 0x10, R3 ;  /* 0x0000001000007824 */ /* 0x008fca00078e0203 */
[----:B------:R-:W-:Y:S01]  /*00c0*/  ISETP.GE.OR P0, PT, R0, UR6, P0 ;  /* 0x0000000600007c0c */ /* 0x000fe20008706670 */
[----:B----4-:R-:W-:-:S05]  /*00d0*/  IMAD R5, R2, 0x4, R7 ;  /* 0x0000000402057824 */ /* 0x010fca00078e0207 */
[----:B--2---:R-:W-:-:S13]  /*00e0*/  ISETP.GE.OR P0, PT, R5, UR4, P0 ;  /* 0x0000000405007c0c */ /* 0x004fda0008706670 */
[----:B------:R-:W-:Y:S05]  /*00f0*/  @P0 EXIT ;  /* 0x000000000000094d */ /* 0x000fea0003800000 */
[----:B------:R-:W0:Y:S01]  /*0100*/  LDC.64 R2, c[0x0][0x388] ;  /* 0x0000e200ff027b82 */ /* 0x000e220000000a00 */
[----:B------:R-:W-:Y:S01]  /*0110*/  IMAD R5, R5, UR7, R4 ;  /* 0x0000000705057c24 */ /* 0x000fe2000f8e0204 */
[----:B------:R-:W1:Y:S03]  /*0120*/  LDCU.64 UR4, c[0x0][0x358] ;  /* 0x00006b00ff0477ac */ /* 0x000e660008000a00 */
[----:B------:R-:W-:-:S03]  /*0130*/  IMAD R7, R5, UR6, R0 ;  /* 0x0000000605077c24 */ /* 0x000fc6000f8e0200 */
[----:B------:R-:W2:Y:S01]  /*0140*/  LDC.64 R4, c[0x0][0x380] ;  /* 0x0000e000ff047b82 */ /* 0x000ea20000000a00 */
[----:B0-----:R-:W-:-:S06]  /*0150*/  IMAD.WIDE R2, R7, 0x4, R2 ;  /* 0x0000000407027825 */ /* 0x001fcc00078e0202 */
[----:B-1----:R-:W3:Y:S01]  /*0160*/  LDG.E R3, desc[UR4][R2.64] ;  /* 0x0000000402037981 */ /* 0x002ee2000c1e1900 */
[----:B--2---:R-:W-:-:S05]  /*0170*/  IMAD.WIDE R4, R7, 0x4, R4 ;  /* 0x0000000407047825 */ /* 0x004fca00078e0204 */
[----:B------:R-:W2:Y:S01]  /*0180*/  LDG.E R0, desc[UR4][R4.64] ;  /* 0x0000000404007981 */ /* 0x000ea2000c1e1900 */
[----:B------:R-:W-:Y:S01]  /*0190*/  BSSY.RECONVERGENT B0, `(.L_x_0) ;  /* 0x000000c000007945 */ /* 0x000fe20003800200 */
[----:B---3--:R-:W0:Y:S08]  /*01a0*/  MUFU.RCP R6, R3 ;  /* 0x0000000300067308 */ /* 0x008e300000001000 */
[----:B--2---:R-:W1:Y:S01]  /*01b0*/  FCHK P0, R0, R3 ;  /* 0x0000000300007302 */ /* 0x004e620000000000 */
[----:B0-----:R-:W-:-:S04]  /*01c0*/  FFMA R7, -R3, R6, 1 ;  /* 0x3f80000003077423 */ /* 0x001fc80000000106 */
[----:B------:R-:W-:-:S04]  /*01d0*/  FFMA R7, R6, R7, R6 ;  /* 0x0000000706077223 */ /* 0x000fc80000000006 */
[----:B------:R-:W-:-:S04]  /*01e0*/  FFMA R6, R0, R7, RZ ;  /* 0x0000000700067223 */ /* 0x000fc800000000ff */
[----:B------:R-:W-:-:S04]  /*01f0*/  FFMA R8, -R3, R6, R0 ;  /* 0x0000000603087223 */ /* 0x000fc80000000100 */
[----:B------:R-:W-:Y:S01]  /*0200*/  FFMA R6, R7, R8, R6 ;  /* 0x0000000807067223 */ /* 0x000fe20000000006 */
[----:B-1----:R-:W-:Y:S06]  /*0210*/  @!P0 BRA `(.L_x_1) ;  /* 0x00000000000c8947 */ /* 0x002fec0003800000 */
[----:B------:R-:W-:-:S07]  /*0220*/  MOV R2, 0x240 ;  /* 0x0000024000027802 */ /* 0x000fce0000000f00 */
[----:B------:R-:W-:Y:S05]  /*0230*/  CALL.REL.NOINC `($__internal_0_$__cuda_sm3x_div_rn_noftz_f32_slowpath) ;  /* 0x0000000000207944 */ /* 0x000fea0003c00000 */
[----:B------:R-:W-:-:S07]  /*0240*/  IMAD.MOV.U32 R6, RZ, RZ, R0 ;  /* 0x000000ffff067224 */ /* 0x000fce00078e0000 */
.L_x_1:
[----:B------:R-:W-:Y:S05]  /*0250*/  BSYNC.RECONVERGENT B0 ;  /* 0x0000000000007941 */ /* 0x000fea0003800200 */
.L_x_0:
[----:B------:R-:W-:-:S04]  /*0260*/  FSETP.NAN.AND P0, PT, |R6|, |R6|, PT ;  /* 0x400000060600720b */ /* 0x000fc80003f08200 */
[----:B------:R-:W-:-:S04]  /*0270*/  FSEL R6, R6, RZ, !P0 ;  /* 0x000000ff06067208 */ /* 0x000fc80004000000 */
[----:B------:R-:W-:-:S04]  /*0280*/  FSETP.NEU.AND P0, PT, |R6|, +INF , PT ;  /* 0x7f8000000600780b */ /* 0x000fc80003f0d200 */
[----:B------:R-:W-:-:S05]  /*0290*/  FSEL R3, R6, RZ, P0 ;  /* 0x000000ff06037208 */ /* 0x000fca0000000000 */
[----:B------:R-:W-:Y:S01]  /*02a0*/  STG.E desc[UR4][R4.64], R3 ;  /* 0x0000000304007986 */ /* 0x000fe2000c101904 */
[----:B------:R-:W-:Y:S05]  /*02b0*/  EXIT ;  /* 0x000000000000794d */ /* 0x000fea0003800000 */
        .weak           $__internal_0_$__cuda_sm3x_div_rn_noftz_f32_slowpath
        .type           $__internal_0_$__cuda_sm3x_div_rn_noftz_f32_slowpath,@function
        .size           $__internal_0_$__cuda_sm3x_div_rn_noftz_f32_slowpath,(.L_x_14 - $__internal_0_$__cuda_sm3x_div_rn_noftz_f32_slowpath)
$__internal_0_$__cuda_sm3x_div_rn_noftz_f32_slowpath:
[--C-:B------:R-:W-:Y:S01]  /*02c0*/  SHF.R.U32.HI R7, RZ, 0x17, R3.reuse ;  /* 0x00000017ff077819 */ /* 0x100fe20000011603 */
[----:B------:R-:W-:Y:S01]  /*02d0*/  BSSY.RECONVERGENT B1, `(.L_x_2) ;  /* 0x0000064000017945 */ /* 0x000fe20003800200 */
[--C-:B------:R-:W-:Y:S01]  /*02e0*/  SHF.R.U32.HI R6, RZ, 0x17, R0.reuse ;  /* 0x00000017ff067819 */ /* 0x100fe20000011600 */
[----:B------:R-:W-:Y:S01]  /*02f0*/  IMAD.MOV.U32 R8, RZ, RZ, R0 ;  /* 0x000000ffff087224 */ /* 0x000fe200078e0000 */
[----:B------:R-:W-:Y:S01]  /*0300*/  LOP3.LUT R7, R7, 0xff, RZ, 0xc0, !PT ;  /* 0x000000ff07077812 */ /* 0x000fe200078ec0ff */
[----:B------:R-:W-:Y:S01]  /*0310*/  IMAD.MOV.U32 R9, RZ, RZ, R3 ;  /* 0x000000ffff097224 */ /* 0x000fe200078e0003 */
[----:B------:R-:W-:-:S03]  /*0320*/  LOP3.LUT R6, R6, 0xff, RZ, 0xc0, !PT ;  /* 0x000000ff06067812 */ /* 0x000fc600078ec0ff */
[----:B------:R-:W-:Y:S02]  /*0330*/  VIADD R12, R7, 0xffffffff ;  /* 0xffffffff070c7836 */ /* 0x000fe40000000000 */
[----:B------:R-:W-:-:S03]  /*0340*/  VIADD R11, R6, 0xffffffff ;  /* 0xffffffff060b7836 */ /* 0x000fc60000000000 */
[----:B------:R-:W-:-:S04]  /*0350*/  ISETP.GT.U32.AND P0, PT, R12, 0xfd, PT ;  /* 0x000000fd0c00780c */ /* 0x000fc80003f04070 */
[----:B------:R-:W-:-:S13]  /*0360*/  ISETP.GT.U32.OR P0, PT, R11, 0xfd, P0 ;  /* 0x000000fd0b00780c */ /* 0x000fda0000704470 */
[----:B------:R-:W-:Y:S01]  /*0370*/  @!P0 IMAD.MOV.U32 R10, RZ, RZ, RZ ;  /* 0x000000ffff0a8224 */ /* 0x000fe200078e00ff */
[----:B------:R-:W-:Y:S06]  /*0380*/  @!P0 BRA `(.L_x_3) ;  /* 0x00000000005c8947 */ /* 0x000fec0003800000 */
[----:B------:R-:W-:Y:S02]  /*0390*/  FSETP.GTU.FTZ.AND P0, PT, |R0|, +INF , PT ;  /* 0x7f8000000000780b */ /* 0x000fe40003f1c200 */
[----:B------:R-:W-:-:S04]  /*03a0*/  FSETP.GTU.FTZ.AND P1, PT, |R3|, +INF , PT ;  /* 0x7f8000000300780b */ /* 0x000fc80003f3c200 */
[----:B------:R-:W-:-:S13]  /*03b0*/  PLOP3.LUT P0, PT, P0, P1, PT, 0xf8, 0x8f ;  /* 0x00000000008f781c */ /* 0x000fda0000703f70 */
[----:B------:R-:W-:Y:S05]  /*03c0*/  @P0 BRA `(.L_x_4) ;  /* 0x00000004004c0947 */ /* 0x000fea0003800000 */
[----:B------:R-:W-:-:S13]  /*03d0*/  LOP3.LUT P0, RZ, R9, 0x7fffffff, R8, 0xc8, !PT ;  /* 0x7fffffff09ff7812 */ /* 0x000fda000780c808 */
[----:B------:R-:W-:Y:S05]  /*03e0*/  @!P0 BRA `(.L_x_5) ;  /* 0x00000004003c8947 */ /* 0x000fea0003800000 */
[C---:B------:R-:W-:Y:S02]  /*03f0*/  FSETP.NEU.FTZ.AND P2, PT, |R0|.reuse, +INF , PT ;  /* 0x7f8000000000780b */ /* 0x040fe40003f5d200 */
[----:B------:R-:W-:Y:S02]  /*0400*/  FSETP.NEU.FTZ.AND P1, PT, |R3|, +INF , PT ;  /* 0x7f8000000300780b */ /* 0x000fe40003f3d200 */
[----:B------:R-:W-:-:S11]  /*0410*/  FSETP.NEU.FTZ.AND P0, PT, |R0|, +INF , PT ;  /* 0x7f8000000000780b */ /* 0x000fd60003f1d200 */
[----:B------:R-:W-:Y:S05]  /*0420*/  @!P1 BRA !P2, `(.L_x_5) ;  /* 0x00000004002c9947 */ /* 0x000fea0005000000 */
[----:B------:R-:W-:-:S04]  /*0430*/  LOP3.LUT P2, RZ, R8, 0x7fffffff, RZ, 0xc0, !PT ;  /* 0x7fffffff08ff7812 */ /* 0x000fc8000784c0ff */
[----:B------:R-:W-:-:S13]  /*0440*/  PLOP3.LUT P1, PT, P1, P2, PT, 0x2f, 0xf2 ;  /* 0x0000000000f2781c */ /* 0x000fda0000f24577 */
[----:B------:R-:W-:Y:S05]  /*0450*/  @P1 BRA `(.L_x_6) ;  /* 0x0000000400181947 */ /* 0x000fea0003800000 */
[----:B------:R-:W-:-:S04]  /*0460*/  LOP3.LUT P1, RZ, R9, 0x7fffffff, RZ, 0xc0, !PT ;  /* 0x7fffffff09ff7812 */ /* 0x000fc8000782c0ff */
[----:B------:R-:W-:-:S13]  /*0470*/  PLOP3.LUT P0, PT, P0, P1, PT, 0x2f, 0xf2 ;  /* 0x0000000000f2781c */ /* 0x000fda0000702577 */
[----:B------:R-:W-:Y:S05]  /*0480*/  @P0 BRA `(.L_x_7) ;  /* 0x0000000400000947 */ /* 0x000fea0003800000 */
[----:B------:R-:W-:Y:S02]  /*0490*/  ISETP.GE.AND P0, PT, R11, RZ, PT ;  /* 0x000000ff0b00720c */ /* 0x000fe40003f06270 */
[----:B------:R-:W-:-:S11]  /*04a0*/  ISETP.GE.AND P1, PT, R12, RZ, PT ;  /* 0x000000ff0c00720c */ /* 0x000fd60003f26270 */
[----:B------:R-:W-:Y:S02]  /*04b0*/  @P0 IMAD.MOV.U32 R10, RZ, RZ, RZ ;  /* 0x000000ffff0a0224 */ /* 0x000fe400078e00ff */
[----:B------:R-:W-:Y:S01]  /*04c0*/  @!P0 FFMA R8, R0, 1.84467440737095516160e+19, RZ ;  /* 0x5f80000000088823 */ /* 0x000fe200000000ff */
[----:B------:R-:W-:Y:S02]  /*04d0*/  @!P0 IMAD.MOV.U32 R10, RZ, RZ, -0x40 ;  /* 0xffffffc0ff0a8424 */ /* 0x000fe400078e00ff */
[----:B------:R-:W-:Y:S02]  /*04e0*/  @!P1 FFMA R9, R3, 1.84467440737095516160e+19, RZ ;  /* 0x5f80000003099823 */ /* 0x000fe400000000ff */
[----:B------:R-:W-:-:S07]  /*04f0*/  @!P1 VIADD R10, R10, 0x40 ;  /* 0x000000400a0a9836 */ /* 0x000fce0000000000 */
.L_x_3:
[----:B------:R-:W-:Y:S01]  /*0500*/  LEA R0, R7, 0xc0800000, 0x17 ;  /* 0xc080000007007811 */ /* 0x000fe200078eb8ff */
[----:B------:R-:W-:Y:S01]  /*0510*/  VIADD R6, R6, 0xffffff81 ;  /* 0xffffff8106067836 */ /* 0x000fe20000000000 */
[----:B------:R-:W-:Y:S03]  /*0520*/  BSSY.RECONVERGENT B2, `(.L_x_8) ;  /* 0x0000035000027945 */ /* 0x000fe60003800200 */
[----:B------:R-:W-:Y:S01]  /*0530*/  IMAD.IADD R9, R9, 0x1, -R0 ;  /* 0x0000000109097824 */ /* 0x000fe200078e0a00 */
[C---:B------:R-:W-:Y:S01]  /*0540*/  IADD3 R7, PT, PT, R6.reuse, 0x7f, -R7 ;  /* 0x0000007f06077810 */ /* 0x040fe20007ffe807 */
[----:B------:R-:W-:Y:S02]  /*0550*/  IMAD R0, R6, -0x800000, R8 ;  /* 0xff80000006007824 */ /* 0x000fe400078e0208 */
[----:B------:R-:W0:Y:S01]  /*0560*/  MUFU.RCP R3, R9 ;  /* 0x0000000900037308 */ /* 0x000e220000001000 */
[----:B------:R-:W-:Y:S01]  /*0570*/  FADD.FTZ R11, -R9, -RZ ;  /* 0x800000ff090b7221 */ /* 0x000fe20000010100 */
[----:B------:R-:W-:-:S03]  /*0580*/  IMAD.IADD R7, R7, 0x1, R10 ;  /* 0x0000000107077824 */ /* 0x000fc600078e020a */
[----:B0-----:R-:W-:-:S04]  /*0590*/  FFMA R12, R3, R11, 1 ;  /* 0x3f800000030c7423 */ /* 0x001fc8000000000b */
[----:B------:R-:W-:-:S04]  /*05a0*/  FFMA R12, R3, R12, R3 ;  /* 0x0000000c030c7223 */ /* 0x000fc80000000003 */
[----:B------:R-:W-:-:S04]  /*05b0*/  FFMA R3, R0, R12, RZ ;  /* 0x0000000c00037223 */ /* 0x000fc800000000ff */
[----:B------:R-:W-:-:S04]  /*05c0*/  FFMA R8, R11, R3, R0 ;  /* 0x000000030b087223 */ /* 0x000fc80000000000 */
[----:B------:R-:W-:-:S04]  /*05d0*/  FFMA R13, R12, R8, R3 ;  /* 0x000000080c0d7223 */ /* 0x000fc80000000003 */
[----:B------:R-:W-:-:S04]  /*05e0*/  FFMA R8, R11, R13, R0 ;  /* 0x0000000d0b087223 */ /* 0x000fc80000000000 */
[----:B------:R-:W-:-:S05]  /*05f0*/  FFMA R0, R12, R8, R13 ;  /* 0x000000080c007223 */ /* 0x000fca000000000d */
[----:B------:R-:W-:-:S04]  /*0600*/  SHF.R.U32.HI R3, RZ, 0x17, R0 ;  /* 0x00000017ff037819 */ /* 0x000fc80000011600 */
[----:B------:R-:W-:-:S05]  /*0610*/  LOP3.LUT R3, R3, 0xff, RZ, 0xc0, !PT ;  /* 0x000000ff03037812 */ /* 0x000fca00078ec0ff */
[----:B------:R-:W-:-:S04]  /*0620*/  IMAD.IADD R9, R3, 0x1, R7 ;  /* 0x0000000103097824 */ /* 0x000fc800078e0207 */
[----:B------:R-:W-:-:S05]  /*0630*/  VIADD R3, R9, 0xffffffff ;  /* 0xffffffff09037836 */ /* 0x000fca0000000000 */
[----:B------:R-:W-:-:S13]  /*0640*/  ISETP.GE.U32.AND P0, PT, R3, 0xfe, PT ;  /* 0x000000fe0300780c */ /* 0x000fda0003f06070 */
[----:B------:R-:W-:Y:S05]  /*0650*/  @!P0 BRA `(.L_x_9) ;  /* 0x0000000000808947 */ /* 0x000fea0003800000 */
[----:B------:R-:W-:-:S13]  /*0660*/  ISETP.GT.AND P0, PT, R9, 0xfe, PT ;  /* 0x000000fe0900780c */ /* 0x000fda0003f04270 */
[----:B------:R-:W-:Y:S05]  /*0670*/  @P0 BRA `(.L_x_10) ;  /* 0x00000000006c0947 */ /* 0x000fea0003800000 */
[----:B------:R-:W-:-:S13]  /*0680*/  ISETP.GE.AND P0, PT, R9, 0x1, PT ;  /* 0x000000010900780c */ /* 0x000fda0003f06270 */
[----:B------:R-:W-:Y:S05]  /*0690*/  @P0 BRA `(.L_x_11) ;  /* 0x0000000000740947 */ /* 0x000fea0003800000 */
[----:B------:R-:W-:Y:S02]  /*06a0*/  ISETP.GE.AND P0, PT, R9, -0x18, PT ;  /* 0xffffffe80900780c */ /* 0x000fe40003f06270 */
[----:B------:R-:W-:-:S11]  /*06b0*/  LOP3.LUT R0, R0, 0x80000000, RZ, 0xc0, !PT ;  /* 0x8000000000007812 */ /* 0x000fd600078ec0ff */
[----:B------:R-:W-:Y:S05]  /*06c0*/  @!P0 BRA `(.L_x_11) ;  /* 0x0000000000688947 */ /* 0x000fea0003800000 */
[CCC-:B------:R-:W-:Y:S01]  /*06d0*/  FFMA.RZ R3, R12.reuse, R8.reuse, R13.reuse ;  /* 0x000000080c037223 */ /* 0x1c0fe2000000c00d */
[CCC-:B------:R-:W-:Y:S01]  /*06e0*/  FFMA.RM R6, R12.reuse, R8.reuse, R13.reuse ;  /* 0x000000080c067223 */ /* 0x1c0fe2000000400d */
[C---:B------:R-:W-:Y:S02]  /*06f0*/  ISETP.NE.AND P2, PT, R9.reuse, RZ, PT ;  /* 0x000000ff0900720c */ /* 0x040fe40003f45270 */
[----:B------:R-:W-:Y:S02]  /*0700*/  ISETP.NE.AND P1, PT, R9, RZ, PT ;  /* 0x000000ff0900720c */ /* 0x000fe40003f25270 */
[----:B------:R-:W-:Y:S01]  /*0710*/  LOP3.LUT R7, R3, 0x7fffff, RZ, 0xc0, !PT ;  /* 0x007fffff03077812 */ /* 0x000fe200078ec0ff */
[----:B------:R-:W-:Y:S01]  /*0720*/  FFMA.RP R3, R12, R8, R13 ;  /* 0x000000080c037223 */ /* 0x000fe2000000800d */
[----:B------:R-:W-:Y:S02]  /*0730*/  VIADD R8, R9, 0x20 ;  /* 0x0000002009087836 */ /* 0x000fe40000000000 */
[----:B------:R-:W-:Y:S01]  /*0740*/  LOP3.LUT R7, R7, 0x800000, RZ, 0xfc, !PT ;  /* 0x0080000007077812 */ /* 0x000fe200078efcff */
[----:B------:R-:W-:Y:S01]  /*0750*/  IMAD.MOV R9, RZ, RZ, -R9 ;  /* 0x000000ffff097224 */ /* 0x000fe200078e0a09 */
[----:B------:R-:W-:-:S02]  /*0760*/  FSETP.NEU.FTZ.AND P0, PT, R3, R6, PT ;  /* 0x000000060300720b */ /* 0x000fc40003f1d000 */
[----:B------:R-:W-:Y:S02]  /*0770*/  SHF.L.U32 R8, R7, R8, RZ ;  /* 0x0000000807087219 */ /* 0x000fe400000006ff */
[----:B------:R-:W-:Y:S02]  /*0780*/  SEL R6, R9, RZ, P2 ;  /* 0x000000ff09067207 */ /* 0x000fe40001000000 */
[----:B------:R-:W-:Y:S02]  /*0790*/  ISETP.NE.AND P1, PT, R8, RZ, P1 ;  /* 0x000000ff0800720c */ /* 0x000fe40000f25270 */
[----:B------:R-:W-:Y:S02]  /*07a0*/  SHF.R.U32.HI R6, RZ, R6, R7 ;  /* 0x00000006ff067219 */ /* 0x000fe40000011607 */
[----:B------:R-:W-:Y:S02]  /*07b0*/  PLOP3.LUT P0, PT, P0, P1, PT, 0xf8, 0x8f ;  /* 0x00000000008f781c */ /* 0x000fe40000703f70 */
[----:B------:R-:W-:-:S02]  /*07c0*/  SHF.R.U32.HI R8, RZ, 0x1, R6 ;  /* 0x00000001ff087819 */ /* 0x000fc40000011606 */
[----:B------:R-:W-:-:S04]  /*07d0*/  SEL R3, RZ, 0x1, !P0 ;  /* 0x00000001ff037807 */ /* 0x000fc80004000000 */
[----:B------:R-:W-:-:S04]  /*07e0*/  LOP3.LUT R3, R3, 0x1, R8, 0xf8, !PT ;  /* 0x0000000103037812 */ /* 0x000fc800078ef808 */
[----:B------:R-:W-:-:S05]  /*07f0*/  LOP3.LUT R3, R3, R6, RZ, 0xc0, !PT ;  /* 0x0000000603037212 */ /* 0x000fca00078ec0ff */
[----:B------:R-:W-:-:S05]  /*0800*/  IMAD.IADD R3, R8, 0x1, R3 ;  /* 0x0000000108037824 */ /* 0x000fca00078e0203 */
[----:B------:R-:W-:Y:S01]  /*0810*/  LOP3.LUT R0, R3, R0, RZ, 0xfc, !PT ;  /* 0x0000000003007212 */ /* 0x000fe200078efcff */
[----:B------:R-:W-:Y:S06]  /*0820*/  BRA `(.L_x_11) ;  /* 0x0000000000107947 */ /* 0x000fec0003800000 */
.L_x_10:
[----:B------:R-:W-:-:S04]  /*0830*/  LOP3.LUT R0, R0, 0x80000000, RZ, 0xc0, !PT ;  /* 0x8000000000007812 */ /* 0x000fc800078ec0ff */
[----:B------:R-:W-:Y:S01]  /*0840*/  LOP3.LUT R0, R0, 0x7f800000, RZ, 0xfc, !PT ;  /* 0x7f80000000007812 */ /* 0x000fe200078efcff */
[----:B------:R-:W-:Y:S06]  /*0850*/  BRA `(.L_x_11) ;  /* 0x0000000000047947 */ /* 0x000fec0003800000 */
.L_x_9:
[----:B------:R-:W-:-:S07]  /*0860*/  IMAD R0, R7, 0x800000, R0 ;  /* 0x0080000007007824 */ /* 0x000fce00078e0200 */
.L_x_11:
[----:B------:R-:W-:Y:S05]  /*0870*/  BSYNC.RECONVERGENT B2 ;  /* 0x0000000000027941 */ /* 0x000fea0003800200 */
.L_x_8:
[----:B------:R-:W-:Y:S05]  /*0880*/  BRA `(.L_x_12) ;  /* 0x0000000000207947 */ /* 0x000fea0003800000 */
.L_x_7:
[----:B------:R-:W-:-:S04]  /*0890*/  LOP3.LUT R0, R9, 0x80000000, R8, 0x48, !PT ;  /* 0x8000000009007812 */ /* 0x000fc800078e4808 */
[----:B------:R-:W-:Y:S01]  /*08a0*/  LOP3.LUT R0, R0, 0x7f800000, RZ, 0xfc, !PT ;  /* 0x7f80000000007812 */ /* 0x000fe200078efcff */
[----:B------:R-:W-:Y:S06]  /*08b0*/  BRA `(.L_x_12) ;  /* 0x0000000000147947 */ /* 0x000fec0003800000 */
.L_x_6:
[----:B------:R-:W-:Y:S01]  /*08c0*/  LOP3.LUT R0, R9, 0x80000000, R8, 0x48, !PT ;  /* 0x8000000009007812 */ /* 0x000fe200078e4808 */
[----:B------:R-:W-:Y:S06]  /*08d0*/  BRA `(.L_x_12) ;  /* 0x00000000000c7947 */ /* 0x000fec0003800000 */
.L_x_5:
[----:B------:R-:W0:Y:S01]  /*08e0*/  MUFU.RSQ R0, -QNAN ;  /* 0xffc0000000007908 */ /* 0x000e220000001400 */
[----:B------:R-:W-:Y:S05]  /*08f0*/  BRA `(.L_x_12) ;  /* 0x0000000000047947 */ /* 0x000fea0003800000 */
.L_x_4:
[----:B------:R-:W-:-:S07]  /*0900*/  FADD.FTZ R0, R0, R3 ;  /* 0x0000000300007221 */ /* 0x000fce0000010000 */
.L_x_12:
[----:B------:R-:W-:Y:S05]  /*0910*/  BSYNC.RECONVERGENT B1 ;  /* 0x0000000000017941 */ /* 0x000fea0003800200 */
.L_x_2:
[----:B------:R-:W-:-:S04]  /*0920*/  IMAD.MOV.U32 R3, RZ, RZ, 0x0 ;  /* 0x00000000ff037424 */ /* 0x000fc800078e00ff */
[----:B0-----:R-:W-:Y:S05]  /*0930*/  RET.REL.NODEC R2 `(_Z15kernel_divisionPfS_iii) ;  /* 0xfffffff402b07950 */ /* 0x001fea0003c3ffff */
.L_x_13:
[----:B------:R-:W-:-:S00]  /*0940*/  BRA `(.L_x_13) ;  /* 0xfffffffc00fc7947 */ /* 0x000fc0000383ffff */
[----:B------:R-:W-:-:S00]  /*0950*/  NOP ;  /* 0x0000000000007918 */ /* 0x000fc00000000000 */
        /* <DEDUP_REMOVED lines=10> */
.L_x_14:


//--------------------- .nv.shared.reserved.0     --------------------------
	.section	.nv.shared.reserved.0,"aw",@nobits
	.weak		__nv_reservedSMEM_offset_0_alias
	.size		__nv_reservedSMEM_offset_0_alias, 0, 64
	.other		__nv_reservedSMEM_offset_0_alias,@"STO_CUDA_RESERVED_SHARED STV_DEFAULT"
__nv_reservedSMEM_offset_0_alias:
	.zero		0
	.zero		64


//--------------------- .nv.constant0._Z15kernel_divisionPfS_iii --------------------------
	.section	.nv.constant0._Z15kernel_divisionPfS_iii,"a",@progbits
	.sectionflags	@""
	.align	4
.nv.constant0._Z15kernel_divisionPfS_iii:
	.zero		924


//--------------------- SYMBOLS --------------------------

	.type		.nv.reservedSmem.offset0,@object
	.size		.nv.reservedSmem.offset0,0x4
